//
// Generated by NVIDIA NVVM Compiler
//
// Compiler Build ID: CL-36424714
// Cuda compilation tools, release 13.0, V13.0.88
// Based on NVVM 20.0.0
//

.version 9.0
.target sm_100
.address_size 64

	// .globl	_Z9hash_testv
.extern .func __assertfail
(
	.param .b64 __assertfail_param_0,
	.param .b64 __assertfail_param_1,
	.param .b32 __assertfail_param_2,
	.param .b64 __assertfail_param_3,
	.param .b64 __assertfail_param_4
)
;
.global .align 1 .b8 __unnamed_1[17] = {118, 111, 105, 100, 32, 104, 97, 115, 104, 95, 116, 101, 115, 116, 40, 41};
.global .align 1 .b8 $str[51] = {103, 114, 105, 100, 68, 105, 109, 46, 120, 32, 61, 61, 32, 49, 32, 38, 38, 32, 103, 114, 105, 100, 68, 105, 109, 46, 121, 32, 61, 61, 32, 49, 32, 38, 38, 32, 103, 114, 105, 100, 68, 105, 109, 46, 122, 32, 61, 61, 32, 49};
.global .align 1 .b8 $str$1[27] = {47, 116, 109, 112, 47, 115, 97, 115, 115, 95, 99, 117, 95, 55, 99, 57, 105, 99, 116, 56, 121, 47, 107, 46, 99, 117};
.global .align 1 .b8 $str$2[35] = {98, 108, 111, 99, 107, 68, 105, 109, 46, 121, 32, 61, 61, 32, 49, 32, 38, 38, 32, 98, 108, 111, 99, 107, 68, 105, 109, 46, 122, 32, 61, 61, 32, 49};
.extern .shared .align 16 .b8 ht_memory[];
.global .align 1 .b8 $str$3[6] = {102, 111, 117, 110, 100};
.global .align 1 .b8 $str$4[38] = {104, 116, 91, 48, 93, 46, 103, 101, 116, 40, 116, 104, 114, 101, 97, 100, 73, 100, 120, 46, 120, 41, 32, 61, 61, 32, 116, 104, 114, 101, 97, 100, 73, 100, 120, 46, 120};

.visible .entry _Z9hash_testv()
{
	.reg .pred 	%p<173>;
	.reg .b32 	%r<622>;
	.reg .b64 	%rd<165>;

	mov.u32 	%r44, %nctaid.x;
	setp.eq.s32 	%p1, %r44, 1;
	mov.u32 	%r45, %nctaid.y;
	setp.eq.s32 	%p2, %r45, 1;
	and.pred  	%p3, %p1, %p2;
	mov.u32 	%r46, %nctaid.z;
	setp.eq.s32 	%p4, %r46, 1;
	and.pred  	%p5, %p4, %p3;
	@%p5 bra 	$L__BB0_2;
	mov.u64 	%rd69, $str;
	cvta.global.u64 	%rd70, %rd69;
	mov.u64 	%rd71, $str$1;
	cvta.global.u64 	%rd72, %rd71;
	mov.u64 	%rd73, __unnamed_1;
	cvta.global.u64 	%rd74, %rd73;
	{ // callseq 0, 0
	.param .b64 param0;
	st.param.b64 	[param0], %rd70;
	.param .b64 param1;
	st.param.b64 	[param1], %rd72;
	.param .b32 param2;
	st.param.b32 	[param2], 77;
	.param .b64 param3;
	st.param.b64 	[param3], %rd74;
	.param .b64 param4;
	st.param.b64 	[param4], 1;
	call.uni 
	__assertfail, 
	(
	param0, 
	param1, 
	param2, 
	param3, 
	param4
	);
	} // callseq 0
$L__BB0_2:
	mov.u32 	%r47, %ntid.y;
	setp.eq.s32 	%p6, %r47, 1;
	mov.u32 	%r48, %ntid.z;
	setp.eq.s32 	%p7, %r48, 1;
	and.pred  	%p8, %p6, %p7;
	@%p8 bra 	$L__BB0_4;
	mov.u64 	%rd75, $str$2;
	cvta.global.u64 	%rd76, %rd75;
	mov.u64 	%rd77, $str$1;
	cvta.global.u64 	%rd78, %rd77;
	mov.u64 	%rd79, __unnamed_1;
	cvta.global.u64 	%rd80, %rd79;
	{ // callseq 1, 0
	.param .b64 param0;
	st.param.b64 	[param0], %rd76;
	.param .b64 param1;
	st.param.b64 	[param1], %rd78;
	.param .b32 param2;
	st.param.b32 	[param2], 78;
	.param .b64 param3;
	st.param.b64 	[param3], %rd80;
	.param .b64 param4;
	st.param.b64 	[param4], 1;
	call.uni 
	__assertfail, 
	(
	param0, 
	param1, 
	param2, 
	param3, 
	param4
	);
	} // callseq 1
$L__BB0_4:
	mov.u32 	%r1, %tid.x;
	setp.ne.s32 	%p9, %r1, 0;
	@%p9 bra 	$L__BB0_6;
	mov.b64 	%rd81, 0;
	st.shared.u64 	[ht_memory+248], %rd81;
	st.shared.u64 	[ht_memory+240], %rd81;
	st.shared.u64 	[ht_memory+232], %rd81;
	st.shared.u64 	[ht_memory+224], %rd81;
	st.shared.u64 	[ht_memory+216], %rd81;
	st.shared.u64 	[ht_memory+208], %rd81;
	st.shared.u64 	[ht_memory+200], %rd81;
	st.shared.u64 	[ht_memory+192], %rd81;
	st.shared.u64 	[ht_memory+184], %rd81;
	st.shared.u64 	[ht_memory+176], %rd81;
	st.shared.u64 	[ht_memory+168], %rd81;
	st.shared.u64 	[ht_memory+160], %rd81;
	st.shared.u64 	[ht_memory+152], %rd81;
	st.shared.u64 	[ht_memory+144], %rd81;
	st.shared.u64 	[ht_memory+136], %rd81;
	st.shared.u64 	[ht_memory+128], %rd81;
	st.shared.u64 	[ht_memory+120], %rd81;
	st.shared.u64 	[ht_memory+112], %rd81;
	st.shared.u64 	[ht_memory+104], %rd81;
	st.shared.u64 	[ht_memory+96], %rd81;
	st.shared.u64 	[ht_memory+88], %rd81;
	st.shared.u64 	[ht_memory+80], %rd81;
	st.shared.u64 	[ht_memory+72], %rd81;
	st.shared.u64 	[ht_memory+64], %rd81;
	st.shared.u64 	[ht_memory+56], %rd81;
	st.shared.u64 	[ht_memory+48], %rd81;
	st.shared.u64 	[ht_memory+40], %rd81;
	st.shared.u64 	[ht_memory+32], %rd81;
	st.shared.u64 	[ht_memory+24], %rd81;
	st.shared.u64 	[ht_memory+16], %rd81;
	st.shared.u64 	[ht_memory+8], %rd81;
	st.shared.u64 	[ht_memory], %rd81;
	mov.b64 	%rd82, 4294967296;
	st.shared.u64 	[ht_memory+272], %rd82;
	st.shared.u64 	[ht_memory+264], %rd81;
	mov.b64 	%rd83, -1;
	st.shared.u64 	[ht_memory+256], %rd83;
$L__BB0_6:
	bar.sync 	0;
	mul.wide.u32 	%rd84, %r1, 73244475;
	shr.u64 	%rd85, %rd84, 16;
	xor.b64  	%rd86, %rd85, %rd84;
	mul.lo.s64 	%rd87, %rd86, 73244475;
	shr.u64 	%rd88, %rd87, 16;
	xor.b64  	%rd1, %rd88, %rd87;
	cvt.u32.u64 	%r2, %rd1;
	ld.shared.u32 	%r3, [ht_memory+264];
	mov.u32 	%r50, ht_memory;
	and.b32  	%r4, %r2, 31;
	shl.b32 	%r51, %r2, 2;
	and.b32  	%r52, %r51, 124;
	add.s32 	%r5, %r50, %r52;
	atom.relaxed.shared.cas.b32 	%r53, [%r5], %r3, %r1;
	setp.eq.s32 	%p10, %r53, %r3;
	setp.eq.s32 	%p11, %r53, %r1;
	or.pred  	%p12, %p10, %p11;
	mov.u32 	%r619, %r4;
	@%p12 bra 	$L__BB0_38;
	add.s32 	%r55, %r2, 1;
	and.b32  	%r619, %r55, 31;
	shl.b32 	%r56, %r55, 2;
	and.b32  	%r57, %r56, 124;
	add.s32 	%r59, %r50, %r57;
	atom.relaxed.shared.cas.b32 	%r61, [%r59], %r3, %r1;
	setp.eq.s32 	%p13, %r61, %r3;
	setp.eq.s32 	%p14, %r61, %r1;
	or.pred  	%p15, %p13, %p14;
	@%p15 bra 	$L__BB0_38;
	add.s32 	%r63, %r2, 2;
	and.b32  	%r619, %r63, 31;
	shl.b32 	%r64, %r63, 2;
	and.b32  	%r65, %r64, 124;
	add.s32 	%r67, %r50, %r65;
	atom.relaxed.shared.cas.b32 	%r69, [%r67], %r3, %r1;
	setp.eq.s32 	%p16, %r69, %r3;
	setp.eq.s32 	%p17, %r69, %r1;
	or.pred  	%p18, %p16, %p17;
	@%p18 bra 	$L__BB0_38;
	add.s32 	%r71, %r2, 3;
	and.b32  	%r619, %r71, 31;
	shl.b32 	%r72, %r71, 2;
	and.b32  	%r73, %r72, 124;
	add.s32 	%r75, %r50, %r73;
	atom.relaxed.shared.cas.b32 	%r77, [%r75], %r3, %r1;
	setp.eq.s32 	%p19, %r77, %r3;
	setp.eq.s32 	%p20, %r77, %r1;
	or.pred  	%p21, %p19, %p20;
	@%p21 bra 	$L__BB0_38;
	add.s32 	%r79, %r2, 4;
	and.b32  	%r619, %r79, 31;
	shl.b32 	%r80, %r79, 2;
	and.b32  	%r81, %r80, 124;
	add.s32 	%r83, %r50, %r81;
	atom.relaxed.shared.cas.b32 	%r85, [%r83], %r3, %r1;
	setp.eq.s32 	%p22, %r85, %r3;
	setp.eq.s32 	%p23, %r85, %r1;
	or.pred  	%p24, %p22, %p23;
	@%p24 bra 	$L__BB0_38;
	add.s32 	%r87, %r2, 5;
	and.b32  	%r619, %r87, 31;
	shl.b32 	%r88, %r87, 2;
	and.b32  	%r89, %r88, 124;
	add.s32 	%r91, %r50, %r89;
	atom.relaxed.shared.cas.b32 	%r93, [%r91], %r3, %r1;
	setp.eq.s32 	%p25, %r93, %r3;
	setp.eq.s32 	%p26, %r93, %r1;
	or.pred  	%p27, %p25, %p26;
	@%p27 bra 	$L__BB0_38;
	add.s32 	%r95, %r2, 6;
	and.b32  	%r619, %r95, 31;
	shl.b32 	%r96, %r95, 2;
	and.b32  	%r97, %r96, 124;
	add.s32 	%r99, %r50, %r97;
	atom.relaxed.shared.cas.b32 	%r101, [%r99], %r3, %r1;
	setp.eq.s32 	%p28, %r101, %r3;
	setp.eq.s32 	%p29, %r101, %r1;
	or.pred  	%p30, %p28, %p29;
	@%p30 bra 	$L__BB0_38;
	add.s32 	%r103, %r2, 7;
	and.b32  	%r619, %r103, 31;
	shl.b32 	%r104, %r103, 2;
	and.b32  	%r105, %r104, 124;
	add.s32 	%r107, %r50, %r105;
	atom.relaxed.shared.cas.b32 	%r109, [%r107], %r3, %r1;
	setp.eq.s32 	%p31, %r109, %r3;
	setp.eq.s32 	%p32, %r109, %r1;
	or.pred  	%p33, %p31, %p32;
	@%p33 bra 	$L__BB0_38;
	add.s32 	%r111, %r2, 8;
	and.b32  	%r619, %r111, 31;
	shl.b32 	%r112, %r111, 2;
	and.b32  	%r113, %r112, 124;
	add.s32 	%r115, %r50, %r113;
	atom.relaxed.shared.cas.b32 	%r117, [%r115], %r3, %r1;
	setp.eq.s32 	%p34, %r117, %r3;
	setp.eq.s32 	%p35, %r117, %r1;
	or.pred  	%p36, %p34, %p35;
	@%p36 bra 	$L__BB0_38;
	add.s32 	%r119, %r2, 9;
	and.b32  	%r619, %r119, 31;
	shl.b32 	%r120, %r119, 2;
	and.b32  	%r121, %r120, 124;
	add.s32 	%r123, %r50, %r121;
	atom.relaxed.shared.cas.b32 	%r125, [%r123], %r3, %r1;
	setp.eq.s32 	%p37, %r125, %r3;
	setp.eq.s32 	%p38, %r125, %r1;
	or.pred  	%p39, %p37, %p38;
	@%p39 bra 	$L__BB0_38;
	add.s32 	%r127, %r2, 10;
	and.b32  	%r619, %r127, 31;
	shl.b32 	%r128, %r127, 2;
	and.b32  	%r129, %r128, 124;
	add.s32 	%r131, %r50, %r129;
	atom.relaxed.shared.cas.b32 	%r133, [%r131], %r3, %r1;
	setp.eq.s32 	%p40, %r133, %r3;
	setp.eq.s32 	%p41, %r133, %r1;
	or.pred  	%p42, %p40, %p41;
	@%p42 bra 	$L__BB0_38;
	add.s32 	%r135, %r2, 11;
	and.b32  	%r619, %r135, 31;
	shl.b32 	%r136, %r135, 2;
	and.b32  	%r137, %r136, 124;
	add.s32 	%r139, %r50, %r137;
	atom.relaxed.shared.cas.b32 	%r141, [%r139], %r3, %r1;
	setp.eq.s32 	%p43, %r141, %r3;
	setp.eq.s32 	%p44, %r141, %r1;
	or.pred  	%p45, %p43, %p44;
	@%p45 bra 	$L__BB0_38;
	add.s32 	%r143, %r2, 12;
	and.b32  	%r619, %r143, 31;
	shl.b32 	%r144, %r143, 2;
	and.b32  	%r145, %r144, 124;
	add.s32 	%r147, %r50, %r145;
	atom.relaxed.shared.cas.b32 	%r149, [%r147], %r3, %r1;
	setp.eq.s32 	%p46, %r149, %r3;
	setp.eq.s32 	%p47, %r149, %r1;
	or.pred  	%p48, %p46, %p47;
	@%p48 bra 	$L__BB0_38;
	add.s32 	%r151, %r2, 13;
	and.b32  	%r619, %r151, 31;
	shl.b32 	%r152, %r151, 2;
	and.b32  	%r153, %r152, 124;
	add.s32 	%r155, %r50, %r153;
	atom.relaxed.shared.cas.b32 	%r157, [%r155], %r3, %r1;
	setp.eq.s32 	%p49, %r157, %r3;
	setp.eq.s32 	%p50, %r157, %r1;
	or.pred  	%p51, %p49, %p50;
	@%p51 bra 	$L__BB0_38;
	add.s32 	%r159, %r2, 14;
	and.b32  	%r619, %r159, 31;
	shl.b32 	%r160, %r159, 2;
	and.b32  	%r161, %r160, 124;
	add.s32 	%r163, %r50, %r161;
	atom.relaxed.shared.cas.b32 	%r165, [%r163], %r3, %r1;
	setp.eq.s32 	%p52, %r165, %r3;
	setp.eq.s32 	%p53, %r165, %r1;
	or.pred  	%p54, %p52, %p53;
	@%p54 bra 	$L__BB0_38;
	add.s32 	%r167, %r2, 15;
	and.b32  	%r619, %r167, 31;
	shl.b32 	%r168, %r167, 2;
	and.b32  	%r169, %r168, 124;
	add.s32 	%r171, %r50, %r169;
	atom.relaxed.shared.cas.b32 	%r173, [%r171], %r3, %r1;
	setp.eq.s32 	%p55, %r173, %r3;
	setp.eq.s32 	%p56, %r173, %r1;
	or.pred  	%p57, %p55, %p56;
	@%p57 bra 	$L__BB0_38;
	xor.b32  	%r619, %r4, 16;
	shl.b32 	%r175, %r4, 2;
	xor.b32  	%r176, %r175, 64;
	add.s32 	%r178, %r50, %r176;
	atom.relaxed.shared.cas.b32 	%r180, [%r178], %r3, %r1;
	setp.eq.s32 	%p58, %r180, %r3;
	setp.eq.s32 	%p59, %r180, %r1;
	or.pred  	%p60, %p58, %p59;
	@%p60 bra 	$L__BB0_38;
	add.s32 	%r182, %r2, 17;
	and.b32  	%r619, %r182, 31;
	shl.b32 	%r183, %r182, 2;
	and.b32  	%r184, %r183, 124;
	add.s32 	%r186, %r50, %r184;
	atom.relaxed.shared.cas.b32 	%r188, [%r186], %r3, %r1;
	setp.eq.s32 	%p61, %r188, %r3;
	setp.eq.s32 	%p62, %r188, %r1;
	or.pred  	%p63, %p61, %p62;
	@%p63 bra 	$L__BB0_38;
	add.s32 	%r190, %r2, 18;
	and.b32  	%r619, %r190, 31;
	shl.b32 	%r191, %r190, 2;
	and.b32  	%r192, %r191, 124;
	add.s32 	%r194, %r50, %r192;
	atom.relaxed.shared.cas.b32 	%r196, [%r194], %r3, %r1;
	setp.eq.s32 	%p64, %r196, %r3;
	setp.eq.s32 	%p65, %r196, %r1;
	or.pred  	%p66, %p64, %p65;
	@%p66 bra 	$L__BB0_38;
	add.s32 	%r198, %r2, 19;
	and.b32  	%r619, %r198, 31;
	shl.b32 	%r199, %r198, 2;
	and.b32  	%r200, %r199, 124;
	add.s32 	%r202, %r50, %r200;
	atom.relaxed.shared.cas.b32 	%r204, [%r202], %r3, %r1;
	setp.eq.s32 	%p67, %r204, %r3;
	setp.eq.s32 	%p68, %r204, %r1;
	or.pred  	%p69, %p67, %p68;
	@%p69 bra 	$L__BB0_38;
	add.s32 	%r206, %r2, 20;
	and.b32  	%r619, %r206, 31;
	shl.b32 	%r207, %r206, 2;
	and.b32  	%r208, %r207, 124;
	add.s32 	%r210, %r50, %r208;
	atom.relaxed.shared.cas.b32 	%r212, [%r210], %r3, %r1;
	setp.eq.s32 	%p70, %r212, %r3;
	setp.eq.s32 	%p71, %r212, %r1;
	or.pred  	%p72, %p70, %p71;
	@%p72 bra 	$L__BB0_38;
	add.s32 	%r214, %r2, 21;
	and.b32  	%r619, %r214, 31;
	shl.b32 	%r215, %r214, 2;
	and.b32  	%r216, %r215, 124;
	add.s32 	%r218, %r50, %r216;
	atom.relaxed.shared.cas.b32 	%r220, [%r218], %r3, %r1;
	setp.eq.s32 	%p73, %r220, %r3;
	setp.eq.s32 	%p74, %r220, %r1;
	or.pred  	%p75, %p73, %p74;
	@%p75 bra 	$L__BB0_38;
	add.s32 	%r222, %r2, 22;
	and.b32  	%r619, %r222, 31;
	shl.b32 	%r223, %r222, 2;
	and.b32  	%r224, %r223, 124;
	add.s32 	%r226, %r50, %r224;
	atom.relaxed.shared.cas.b32 	%r228, [%r226], %r3, %r1;
	setp.eq.s32 	%p76, %r228, %r3;
	setp.eq.s32 	%p77, %r228, %r1;
	or.pred  	%p78, %p76, %p77;
	@%p78 bra 	$L__BB0_38;
	add.s32 	%r230, %r2, 23;
	and.b32  	%r619, %r230, 31;
	shl.b32 	%r231, %r230, 2;
	and.b32  	%r232, %r231, 124;
	add.s32 	%r234, %r50, %r232;
	atom.relaxed.shared.cas.b32 	%r236, [%r234], %r3, %r1;
	setp.eq.s32 	%p79, %r236, %r3;
	setp.eq.s32 	%p80, %r236, %r1;
	or.pred  	%p81, %p79, %p80;
	@%p81 bra 	$L__BB0_38;
	add.s32 	%r238, %r2, 24;
	and.b32  	%r619, %r238, 31;
	shl.b32 	%r239, %r238, 2;
	and.b32  	%r240, %r239, 124;
	add.s32 	%r242, %r50, %r240;
	atom.relaxed.shared.cas.b32 	%r244, [%r242], %r3, %r1;
	setp.eq.s32 	%p82, %r244, %r3;
	setp.eq.s32 	%p83, %r244, %r1;
	or.pred  	%p84, %p82, %p83;
	@%p84 bra 	$L__BB0_38;
	add.s32 	%r246, %r2, 25;
	and.b32  	%r619, %r246, 31;
	shl.b32 	%r247, %r246, 2;
	and.b32  	%r248, %r247, 124;
	add.s32 	%r250, %r50, %r248;
	atom.relaxed.shared.cas.b32 	%r252, [%r250], %r3, %r1;
	setp.eq.s32 	%p85, %r252, %r3;
	setp.eq.s32 	%p86, %r252, %r1;
	or.pred  	%p87, %p85, %p86;
	@%p87 bra 	$L__BB0_38;
	add.s32 	%r254, %r2, 26;
	and.b32  	%r619, %r254, 31;
	shl.b32 	%r255, %r254, 2;
	and.b32  	%r256, %r255, 124;
	add.s32 	%r258, %r50, %r256;
	atom.relaxed.shared.cas.b32 	%r260, [%r258], %r3, %r1;
	setp.eq.s32 	%p88, %r260, %r3;
	setp.eq.s32 	%p89, %r260, %r1;
	or.pred  	%p90, %p88, %p89;
	@%p90 bra 	$L__BB0_38;
	add.s32 	%r262, %r2, 27;
	and.b32  	%r619, %r262, 31;
	shl.b32 	%r263, %r262, 2;
	and.b32  	%r264, %r263, 124;
	add.s32 	%r266, %r50, %r264;
	atom.relaxed.shared.cas.b32 	%r268, [%r266], %r3, %r1;
	setp.eq.s32 	%p91, %r268, %r3;
	setp.eq.s32 	%p92, %r268, %r1;
	or.pred  	%p93, %p91, %p92;
	@%p93 bra 	$L__BB0_38;
	add.s32 	%r270, %r2, 28;
	and.b32  	%r619, %r270, 31;
	shl.b32 	%r271, %r270, 2;
	and.b32  	%r272, %r271, 124;
	add.s32 	%r274, %r50, %r272;
	atom.relaxed.shared.cas.b32 	%r276, [%r274], %r3, %r1;
	setp.eq.s32 	%p94, %r276, %r3;
	setp.eq.s32 	%p95, %r276, %r1;
	or.pred  	%p96, %p94, %p95;
	@%p96 bra 	$L__BB0_38;
	add.s32 	%r278, %r2, 29;
	and.b32  	%r619, %r278, 31;
	shl.b32 	%r279, %r278, 2;
	and.b32  	%r280, %r279, 124;
	add.s32 	%r282, %r50, %r280;
	atom.relaxed.shared.cas.b32 	%r284, [%r282], %r3, %r1;
	setp.eq.s32 	%p97, %r284, %r3;
	setp.eq.s32 	%p98, %r284, %r1;
	or.pred  	%p99, %p97, %p98;
	@%p99 bra 	$L__BB0_38;
	add.s32 	%r286, %r2, 30;
	and.b32  	%r619, %r286, 31;
	shl.b32 	%r287, %r286, 2;
	and.b32  	%r288, %r287, 124;
	add.s32 	%r290, %r50, %r288;
	atom.relaxed.shared.cas.b32 	%r292, [%r290], %r3, %r1;
	setp.eq.s32 	%p100, %r292, %r3;
	setp.eq.s32 	%p101, %r292, %r1;
	or.pred  	%p102, %p100, %p101;
	@%p102 bra 	$L__BB0_38;
	add.s32 	%r294, %r2, -1;
	and.b32  	%r619, %r294, 31;
	shl.b32 	%r295, %r294, 2;
	and.b32  	%r296, %r295, 124;
	add.s32 	%r298, %r50, %r296;
	atom.relaxed.shared.cas.b32 	%r300, [%r298], %r3, %r1;
	setp.ne.s32 	%p103, %r300, %r3;
	setp.ne.s32 	%p104, %r300, %r1;
	and.pred  	%p105, %p103, %p104;
	@%p105 bra 	$L__BB0_39;
$L__BB0_38:
	shl.b32 	%r302, %r619, 2;
	add.s32 	%r304, %r50, %r302;
	st.shared.u32 	[%r304+128], %r1;
$L__BB0_39:
	bar.sync 	0;
	and.b64  	%rd2, %rd1, 31;
	ld.shared.u32 	%r620, [%r5];
	setp.eq.s32 	%p106, %r620, %r1;
	mov.u64 	%rd163, %rd2;
	@%p106 bra 	$L__BB0_72;
	add.s64 	%rd89, %rd1, 1;
	and.b64  	%rd163, %rd89, 31;
	cvt.u32.u64 	%r305, %rd163;
	shl.b32 	%r306, %r305, 2;
	add.s32 	%r308, %r50, %r306;
	ld.shared.u32 	%r309, [%r308];
	setp.eq.s32 	%p107, %r309, %r1;
	@%p107 bra 	$L__BB0_72;
	add.s64 	%rd90, %rd1, 2;
	and.b64  	%rd163, %rd90, 31;
	cvt.u32.u64 	%r310, %rd163;
	shl.b32 	%r311, %r310, 2;
	add.s32 	%r313, %r50, %r311;
	ld.shared.u32 	%r314, [%r313];
	setp.eq.s32 	%p108, %r314, %r1;
	@%p108 bra 	$L__BB0_72;
	add.s64 	%rd91, %rd1, 3;
	and.b64  	%rd163, %rd91, 31;
	cvt.u32.u64 	%r315, %rd163;
	shl.b32 	%r316, %r315, 2;
	add.s32 	%r318, %r50, %r316;
	ld.shared.u32 	%r319, [%r318];
	setp.eq.s32 	%p109, %r319, %r1;
	@%p109 bra 	$L__BB0_72;
	add.s64 	%rd92, %rd1, 4;
	and.b64  	%rd163, %rd92, 31;
	cvt.u32.u64 	%r320, %rd163;
	shl.b32 	%r321, %r320, 2;
	add.s32 	%r323, %r50, %r321;
	ld.shared.u32 	%r324, [%r323];
	setp.eq.s32 	%p110, %r324, %r1;
	@%p110 bra 	$L__BB0_72;
	add.s64 	%rd93, %rd1, 5;
	and.b64  	%rd163, %rd93, 31;
	cvt.u32.u64 	%r325, %rd163;
	shl.b32 	%r326, %r325, 2;
	add.s32 	%r328, %r50, %r326;
	ld.shared.u32 	%r329, [%r328];
	setp.eq.s32 	%p111, %r329, %r1;
	@%p111 bra 	$L__BB0_72;
	add.s64 	%rd94, %rd1, 6;
	and.b64  	%rd163, %rd94, 31;
	cvt.u32.u64 	%r330, %rd163;
	shl.b32 	%r331, %r330, 2;
	add.s32 	%r333, %r50, %r331;
	ld.shared.u32 	%r334, [%r333];
	setp.eq.s32 	%p112, %r334, %r1;
	@%p112 bra 	$L__BB0_72;
	add.s64 	%rd95, %rd1, 7;
	and.b64  	%rd163, %rd95, 31;
	cvt.u32.u64 	%r335, %rd163;
	shl.b32 	%r336, %r335, 2;
	add.s32 	%r338, %r50, %r336;
	ld.shared.u32 	%r339, [%r338];
	setp.eq.s32 	%p113, %r339, %r1;
	@%p113 bra 	$L__BB0_72;
	add.s64 	%rd96, %rd1, 8;
	and.b64  	%rd163, %rd96, 31;
	cvt.u32.u64 	%r340, %rd163;
	shl.b32 	%r341, %r340, 2;
	add.s32 	%r343, %r50, %r341;
	ld.shared.u32 	%r344, [%r343];
	setp.eq.s32 	%p114, %r344, %r1;
	@%p114 bra 	$L__BB0_72;
	add.s64 	%rd97, %rd1, 9;
	and.b64  	%rd163, %rd97, 31;
	cvt.u32.u64 	%r345, %rd163;
	shl.b32 	%r346, %r345, 2;
	add.s32 	%r348, %r50, %r346;
	ld.shared.u32 	%r349, [%r348];
	setp.eq.s32 	%p115, %r349, %r1;
	@%p115 bra 	$L__BB0_72;
	add.s64 	%rd98, %rd1, 10;
	and.b64  	%rd163, %rd98, 31;
	cvt.u32.u64 	%r350, %rd163;
	shl.b32 	%r351, %r350, 2;
	add.s32 	%r353, %r50, %r351;
	ld.shared.u32 	%r354, [%r353];
	setp.eq.s32 	%p116, %r354, %r1;
	@%p116 bra 	$L__BB0_72;
	add.s64 	%rd99, %rd1, 11;
	and.b64  	%rd163, %rd99, 31;
	cvt.u32.u64 	%r355, %rd163;
	shl.b32 	%r356, %r355, 2;
	add.s32 	%r358, %r50, %r356;
	ld.shared.u32 	%r359, [%r358];
	setp.eq.s32 	%p117, %r359, %r1;
	@%p117 bra 	$L__BB0_72;
	add.s64 	%rd100, %rd1, 12;
	and.b64  	%rd163, %rd100, 31;
	cvt.u32.u64 	%r360, %rd163;
	shl.b32 	%r361, %r360, 2;
	add.s32 	%r363, %r50, %r361;
	ld.shared.u32 	%r364, [%r363];
	setp.eq.s32 	%p118, %r364, %r1;
	@%p118 bra 	$L__BB0_72;
	add.s64 	%rd101, %rd1, 13;
	and.b64  	%rd163, %rd101, 31;
	cvt.u32.u64 	%r365, %rd163;
	shl.b32 	%r366, %r365, 2;
	add.s32 	%r368, %r50, %r366;
	ld.shared.u32 	%r369, [%r368];
	setp.eq.s32 	%p119, %r369, %r1;
	@%p119 bra 	$L__BB0_72;
	add.s64 	%rd102, %rd1, 14;
	and.b64  	%rd163, %rd102, 31;
	cvt.u32.u64 	%r370, %rd163;
	shl.b32 	%r371, %r370, 2;
	add.s32 	%r373, %r50, %r371;
	ld.shared.u32 	%r374, [%r373];
	setp.eq.s32 	%p120, %r374, %r1;
	@%p120 bra 	$L__BB0_72;
	add.s64 	%rd103, %rd1, 15;
	and.b64  	%rd163, %rd103, 31;
	cvt.u32.u64 	%r375, %rd163;
	shl.b32 	%r376, %r375, 2;
	add.s32 	%r378, %r50, %r376;
	ld.shared.u32 	%r379, [%r378];
	setp.eq.s32 	%p121, %r379, %r1;
	@%p121 bra 	$L__BB0_72;
	xor.b64  	%rd163, %rd2, 16;
	cvt.u32.u64 	%r380, %rd163;
	shl.b32 	%r381, %r380, 2;
	add.s32 	%r383, %r50, %r381;
	ld.shared.u32 	%r384, [%r383];
	setp.eq.s32 	%p122, %r384, %r1;
	@%p122 bra 	$L__BB0_72;
	add.s64 	%rd104, %rd1, 17;
	and.b64  	%rd163, %rd104, 31;
	cvt.u32.u64 	%r385, %rd163;
	shl.b32 	%r386, %r385, 2;
	add.s32 	%r388, %r50, %r386;
	ld.shared.u32 	%r389, [%r388];
	setp.eq.s32 	%p123, %r389, %r1;
	@%p123 bra 	$L__BB0_72;
	add.s64 	%rd105, %rd1, 18;
	and.b64  	%rd163, %rd105, 31;
	cvt.u32.u64 	%r390, %rd163;
	shl.b32 	%r391, %r390, 2;
	add.s32 	%r393, %r50, %r391;
	ld.shared.u32 	%r394, [%r393];
	setp.eq.s32 	%p124, %r394, %r1;
	@%p124 bra 	$L__BB0_72;
	add.s64 	%rd106, %rd1, 19;
	and.b64  	%rd163, %rd106, 31;
	cvt.u32.u64 	%r395, %rd163;
	shl.b32 	%r396, %r395, 2;
	add.s32 	%r398, %r50, %r396;
	ld.shared.u32 	%r399, [%r398];
	setp.eq.s32 	%p125, %r399, %r1;
	@%p125 bra 	$L__BB0_72;
	add.s64 	%rd107, %rd1, 20;
	and.b64  	%rd163, %rd107, 31;
	cvt.u32.u64 	%r400, %rd163;
	shl.b32 	%r401, %r400, 2;
	add.s32 	%r403, %r50, %r401;
	ld.shared.u32 	%r404, [%r403];
	setp.eq.s32 	%p126, %r404, %r1;
	@%p126 bra 	$L__BB0_72;
	add.s64 	%rd108, %rd1, 21;
	and.b64  	%rd163, %rd108, 31;
	cvt.u32.u64 	%r405, %rd163;
	shl.b32 	%r406, %r405, 2;
	add.s32 	%r408, %r50, %r406;
	ld.shared.u32 	%r409, [%r408];
	setp.eq.s32 	%p127, %r409, %r1;
	@%p127 bra 	$L__BB0_72;
	add.s64 	%rd109, %rd1, 22;
	and.b64  	%rd163, %rd109, 31;
	cvt.u32.u64 	%r410, %rd163;
	shl.b32 	%r411, %r410, 2;
	add.s32 	%r413, %r50, %r411;
	ld.shared.u32 	%r414, [%r413];
	setp.eq.s32 	%p128, %r414, %r1;
	@%p128 bra 	$L__BB0_72;
	add.s64 	%rd110, %rd1, 23;
	and.b64  	%rd163, %rd110, 31;
	cvt.u32.u64 	%r415, %rd163;
	shl.b32 	%r416, %r415, 2;
	add.s32 	%r418, %r50, %r416;
	ld.shared.u32 	%r419, [%r418];
	setp.eq.s32 	%p129, %r419, %r1;
	@%p129 bra 	$L__BB0_72;
	add.s64 	%rd111, %rd1, 24;
	and.b64  	%rd163, %rd111, 31;
	cvt.u32.u64 	%r420, %rd163;
	shl.b32 	%r421, %r420, 2;
	add.s32 	%r423, %r50, %r421;
	ld.shared.u32 	%r424, [%r423];
	setp.eq.s32 	%p130, %r424, %r1;
	@%p130 bra 	$L__BB0_72;
	add.s64 	%rd112, %rd1, 25;
	and.b64  	%rd163, %rd112, 31;
	cvt.u32.u64 	%r425, %rd163;
	shl.b32 	%r426, %r425, 2;
	add.s32 	%r428, %r50, %r426;
	ld.shared.u32 	%r429, [%r428];
	setp.eq.s32 	%p131, %r429, %r1;
	@%p131 bra 	$L__BB0_72;
	add.s64 	%rd113, %rd1, 26;
	and.b64  	%rd163, %rd113, 31;
	cvt.u32.u64 	%r430, %rd163;
	shl.b32 	%r431, %r430, 2;
	add.s32 	%r433, %r50, %r431;
	ld.shared.u32 	%r434, [%r433];
	setp.eq.s32 	%p132, %r434, %r1;
	@%p132 bra 	$L__BB0_72;
	add.s64 	%rd114, %rd1, 27;
	and.b64  	%rd163, %rd114, 31;
	cvt.u32.u64 	%r435, %rd163;
	shl.b32 	%r436, %r435, 2;
	add.s32 	%r438, %r50, %r436;
	ld.shared.u32 	%r439, [%r438];
	setp.eq.s32 	%p133, %r439, %r1;
	@%p133 bra 	$L__BB0_72;
	add.s64 	%rd115, %rd1, 28;
	and.b64  	%rd163, %rd115, 31;
	cvt.u32.u64 	%r440, %rd163;
	shl.b32 	%r441, %r440, 2;
	add.s32 	%r443, %r50, %r441;
	ld.shared.u32 	%r444, [%r443];
	setp.eq.s32 	%p134, %r444, %r1;
	@%p134 bra 	$L__BB0_72;
	add.s64 	%rd116, %rd1, 29;
	and.b64  	%rd163, %rd116, 31;
	cvt.u32.u64 	%r445, %rd163;
	shl.b32 	%r446, %r445, 2;
	add.s32 	%r448, %r50, %r446;
	ld.shared.u32 	%r449, [%r448];
	setp.eq.s32 	%p135, %r449, %r1;
	@%p135 bra 	$L__BB0_72;
	add.s64 	%rd117, %rd1, 30;
	and.b64  	%rd163, %rd117, 31;
	cvt.u32.u64 	%r450, %rd163;
	shl.b32 	%r451, %r450, 2;
	add.s32 	%r453, %r50, %r451;
	ld.shared.u32 	%r454, [%r453];
	setp.eq.s32 	%p136, %r454, %r1;
	@%p136 bra 	$L__BB0_72;
	add.s64 	%rd118, %rd1, -1;
	and.b64  	%rd163, %rd118, 31;
	cvt.u32.u64 	%r455, %rd163;
	shl.b32 	%r456, %r455, 2;
	add.s32 	%r458, %r50, %r456;
	ld.shared.u32 	%r459, [%r458];
	setp.eq.s32 	%p137, %r459, %r1;
	@%p137 bra 	$L__BB0_72;
	ld.shared.u64 	%rd163, [ht_memory+256];
$L__BB0_72:
	ld.shared.u64 	%rd119, [ht_memory+256];
	setp.ne.s64 	%p138, %rd163, %rd119;
	@%p138 bra 	$L__BB0_74;
	mov.u64 	%rd120, $str$3;
	cvta.global.u64 	%rd121, %rd120;
	mov.u64 	%rd122, $str$1;
	cvta.global.u64 	%rd123, %rd122;
	mov.u64 	%rd124, __unnamed_1;
	cvta.global.u64 	%rd125, %rd124;
	{ // callseq 2, 0
	.param .b64 param0;
	st.param.b64 	[param0], %rd121;
	.param .b64 param1;
	st.param.b64 	[param1], %rd123;
	.param .b32 param2;
	st.param.b32 	[param2], 89;
	.param .b64 param3;
	st.param.b64 	[param3], %rd125;
	.param .b64 param4;
	st.param.b64 	[param4], 1;
	call.uni 
	__assertfail, 
	(
	param0, 
	param1, 
	param2, 
	param3, 
	param4
	);
	} // callseq 2
	ld.shared.u32 	%r620, [%r5];
$L__BB0_74:
	setp.eq.s32 	%p139, %r620, %r1;
	mov.u64 	%rd164, %rd2;
	@%p139 bra 	$L__BB0_107;
	add.s64 	%rd126, %rd1, 1;
	and.b64  	%rd164, %rd126, 31;
	cvt.u32.u64 	%r460, %rd164;
	shl.b32 	%r461, %r460, 2;
	add.s32 	%r463, %r50, %r461;
	ld.shared.u32 	%r464, [%r463];
	setp.eq.s32 	%p140, %r464, %r1;
	@%p140 bra 	$L__BB0_107;
	add.s64 	%rd127, %rd1, 2;
	and.b64  	%rd164, %rd127, 31;
	cvt.u32.u64 	%r465, %rd164;
	shl.b32 	%r466, %r465, 2;
	add.s32 	%r468, %r50, %r466;
	ld.shared.u32 	%r469, [%r468];
	setp.eq.s32 	%p141, %r469, %r1;
	@%p141 bra 	$L__BB0_107;
	add.s64 	%rd128, %rd1, 3;
	and.b64  	%rd164, %rd128, 31;
	cvt.u32.u64 	%r470, %rd164;
	shl.b32 	%r471, %r470, 2;
	add.s32 	%r473, %r50, %r471;
	ld.shared.u32 	%r474, [%r473];
	setp.eq.s32 	%p142, %r474, %r1;
	@%p142 bra 	$L__BB0_107;
	add.s64 	%rd129, %rd1, 4;
	and.b64  	%rd164, %rd129, 31;
	cvt.u32.u64 	%r475, %rd164;
	shl.b32 	%r476, %r475, 2;
	add.s32 	%r478, %r50, %r476;
	ld.shared.u32 	%r479, [%r478];
	setp.eq.s32 	%p143, %r479, %r1;
	@%p143 bra 	$L__BB0_107;
	add.s64 	%rd130, %rd1, 5;
	and.b64  	%rd164, %rd130, 31;
	cvt.u32.u64 	%r480, %rd164;
	shl.b32 	%r481, %r480, 2;
	add.s32 	%r483, %r50, %r481;
	ld.shared.u32 	%r484, [%r483];
	setp.eq.s32 	%p144, %r484, %r1;
	@%p144 bra 	$L__BB0_107;
	add.s64 	%rd131, %rd1, 6;
	and.b64  	%rd164, %rd131, 31;
	cvt.u32.u64 	%r485, %rd164;
	shl.b32 	%r486, %r485, 2;
	add.s32 	%r488, %r50, %r486;
	ld.shared.u32 	%r489, [%r488];
	setp.eq.s32 	%p145, %r489, %r1;
	@%p145 bra 	$L__BB0_107;
	add.s64 	%rd132, %rd1, 7;
	and.b64  	%rd164, %rd132, 31;
	cvt.u32.u64 	%r490, %rd164;
	shl.b32 	%r491, %r490, 2;
	add.s32 	%r493, %r50, %r491;
	ld.shared.u32 	%r494, [%r493];
	setp.eq.s32 	%p146, %r494, %r1;
	@%p146 bra 	$L__BB0_107;
	add.s64 	%rd133, %rd1, 8;
	and.b64  	%rd164, %rd133, 31;
	cvt.u32.u64 	%r495, %rd164;
	shl.b32 	%r496, %r495, 2;
	add.s32 	%r498, %r50, %r496;
	ld.shared.u32 	%r499, [%r498];
	setp.eq.s32 	%p147, %r499, %r1;
	@%p147 bra 	$L__BB0_107;
	add.s64 	%rd134, %rd1, 9;
	and.b64  	%rd164, %rd134, 31;
	cvt.u32.u64 	%r500, %rd164;
	shl.b32 	%r501, %r500, 2;
	add.s32 	%r503, %r50, %r501;
	ld.shared.u32 	%r504, [%r503];
	setp.eq.s32 	%p148, %r504, %r1;
	@%p148 bra 	$L__BB0_107;
	add.s64 	%rd135, %rd1, 10;
	and.b64  	%rd164, %rd135, 31;
	cvt.u32.u64 	%r505, %rd164;
	shl.b32 	%r506, %r505, 2;
	add.s32 	%r508, %r50, %r506;
	ld.shared.u32 	%r509, [%r508];
	setp.eq.s32 	%p149, %r509, %r1;
	@%p149 bra 	$L__BB0_107;
	add.s64 	%rd136, %rd1, 11;
	and.b64  	%rd164, %rd136, 31;
	cvt.u32.u64 	%r510, %rd164;
	shl.b32 	%r511, %r510, 2;
	add.s32 	%r513, %r50, %r511;
	ld.shared.u32 	%r514, [%r513];
	setp.eq.s32 	%p150, %r514, %r1;
	@%p150 bra 	$L__BB0_107;
	add.s64 	%rd137, %rd1, 12;
	and.b64  	%rd164, %rd137, 31;
	cvt.u32.u64 	%r515, %rd164;
	shl.b32 	%r516, %r515, 2;
	add.s32 	%r518, %r50, %r516;
	ld.shared.u32 	%r519, [%r518];
	setp.eq.s32 	%p151, %r519, %r1;
	@%p151 bra 	$L__BB0_107;
	add.s64 	%rd138, %rd1, 13;
	and.b64  	%rd164, %rd138, 31;
	cvt.u32.u64 	%r520, %rd164;
	shl.b32 	%r521, %r520, 2;
	add.s32 	%r523, %r50, %r521;
	ld.shared.u32 	%r524, [%r523];
	setp.eq.s32 	%p152, %r524, %r1;
	@%p152 bra 	$L__BB0_107;
	add.s64 	%rd139, %rd1, 14;
	and.b64  	%rd164, %rd139, 31;
	cvt.u32.u64 	%r525, %rd164;
	shl.b32 	%r526, %r525, 2;
	add.s32 	%r528, %r50, %r526;
	ld.shared.u32 	%r529, [%r528];
	setp.eq.s32 	%p153, %r529, %r1;
	@%p153 bra 	$L__BB0_107;
	add.s64 	%rd140, %rd1, 15;
	and.b64  	%rd164, %rd140, 31;
	cvt.u32.u64 	%r530, %rd164;
	shl.b32 	%r531, %r530, 2;
	add.s32 	%r533, %r50, %r531;
	ld.shared.u32 	%r534, [%r533];
	setp.eq.s32 	%p154, %r534, %r1;
	@%p154 bra 	$L__BB0_107;
	xor.b64  	%rd164, %rd2, 16;
	cvt.u32.u64 	%r535, %rd164;
	shl.b32 	%r536, %r535, 2;
	add.s32 	%r538, %r50, %r536;
	ld.shared.u32 	%r539, [%r538];
	setp.eq.s32 	%p155, %r539, %r1;
	@%p155 bra 	$L__BB0_107;
	add.s64 	%rd141, %rd1, 17;
	and.b64  	%rd164, %rd141, 31;
	cvt.u32.u64 	%r540, %rd164;
	shl.b32 	%r541, %r540, 2;
	add.s32 	%r543, %r50, %r541;
	ld.shared.u32 	%r544, [%r543];
	setp.eq.s32 	%p156, %r544, %r1;
	@%p156 bra 	$L__BB0_107;
	add.s64 	%rd142, %rd1, 18;
	and.b64  	%rd164, %rd142, 31;
	cvt.u32.u64 	%r545, %rd164;
	shl.b32 	%r546, %r545, 2;
	add.s32 	%r548, %r50, %r546;
	ld.shared.u32 	%r549, [%r548];
	setp.eq.s32 	%p157, %r549, %r1;
	@%p157 bra 	$L__BB0_107;
	add.s64 	%rd143, %rd1, 19;
	and.b64  	%rd164, %rd143, 31;
	cvt.u32.u64 	%r550, %rd164;
	shl.b32 	%r551, %r550, 2;
	add.s32 	%r553, %r50, %r551;
	ld.shared.u32 	%r554, [%r553];
	setp.eq.s32 	%p158, %r554, %r1;
	@%p158 bra 	$L__BB0_107;
	add.s64 	%rd144, %rd1, 20;
	and.b64  	%rd164, %rd144, 31;
	cvt.u32.u64 	%r555, %rd164;
	shl.b32 	%r556, %r555, 2;
	add.s32 	%r558, %r50, %r556;
	ld.shared.u32 	%r559, [%r558];
	setp.eq.s32 	%p159, %r559, %r1;
	@%p159 bra 	$L__BB0_107;
	add.s64 	%rd145, %rd1, 21;
	and.b64  	%rd164, %rd145, 31;
	cvt.u32.u64 	%r560, %rd164;
	shl.b32 	%r561, %r560, 2;
	add.s32 	%r563, %r50, %r561;
	ld.shared.u32 	%r564, [%r563];
	setp.eq.s32 	%p160, %r564, %r1;
	@%p160 bra 	$L__BB0_107;
	add.s64 	%rd146, %rd1, 22;
	and.b64  	%rd164, %rd146, 31;
	cvt.u32.u64 	%r565, %rd164;
	shl.b32 	%r566, %r565, 2;
	add.s32 	%r568, %r50, %r566;
	ld.shared.u32 	%r569, [%r568];
	setp.eq.s32 	%p161, %r569, %r1;
	@%p161 bra 	$L__BB0_107;
	add.s64 	%rd147, %rd1, 23;
	and.b64  	%rd164, %rd147, 31;
	cvt.u32.u64 	%r570, %rd164;
	shl.b32 	%r571, %r570, 2;
	add.s32 	%r573, %r50, %r571;
	ld.shared.u32 	%r574, [%r573];
	setp.eq.s32 	%p162, %r574, %r1;
	@%p162 bra 	$L__BB0_107;
	add.s64 	%rd148, %rd1, 24;
	and.b64  	%rd164, %rd148, 31;
	cvt.u32.u64 	%r575, %rd164;
	shl.b32 	%r576, %r575, 2;
	add.s32 	%r578, %r50, %r576;
	ld.shared.u32 	%r579, [%r578];
	setp.eq.s32 	%p163, %r579, %r1;
	@%p163 bra 	$L__BB0_107;
	add.s64 	%rd149, %rd1, 25;
	and.b64  	%rd164, %rd149, 31;
	cvt.u32.u64 	%r580, %rd164;
	shl.b32 	%r581, %r580, 2;
	add.s32 	%r583, %r50, %r581;
	ld.shared.u32 	%r584, [%r583];
	setp.eq.s32 	%p164, %r584, %r1;
	@%p164 bra 	$L__BB0_107;
	add.s64 	%rd150, %rd1, 26;
	and.b64  	%rd164, %rd150, 31;
	cvt.u32.u64 	%r585, %rd164;
	shl.b32 	%r586, %r585, 2;
	add.s32 	%r588, %r50, %r586;
	ld.shared.u32 	%r589, [%r588];
	setp.eq.s32 	%p165, %r589, %r1;
	@%p165 bra 	$L__BB0_107;
	add.s64 	%rd151, %rd1, 27;
	and.b64  	%rd164, %rd151, 31;
	cvt.u32.u64 	%r590, %rd164;
	shl.b32 	%r591, %r590, 2;
	add.s32 	%r593, %r50, %r591;
	ld.shared.u32 	%r594, [%r593];
	setp.eq.s32 	%p166, %r594, %r1;
	@%p166 bra 	$L__BB0_107;
	add.s64 	%rd152, %rd1, 28;
	and.b64  	%rd164, %rd152, 31;
	cvt.u32.u64 	%r595, %rd164;
	shl.b32 	%r596, %r595, 2;
	add.s32 	%r598, %r50, %r596;
	ld.shared.u32 	%r599, [%r598];
	setp.eq.s32 	%p167, %r599, %r1;
	@%p167 bra 	$L__BB0_107;
	add.s64 	%rd153, %rd1, 29;
	and.b64  	%rd164, %rd153, 31;
	cvt.u32.u64 	%r600, %rd164;
	shl.b32 	%r601, %r600, 2;
	add.s32 	%r603, %r50, %r601;
	ld.shared.u32 	%r604, [%r603];
	setp.eq.s32 	%p168, %r604, %r1;
	@%p168 bra 	$L__BB0_107;
	add.s64 	%rd154, %rd1, 30;
	and.b64  	%rd164, %rd154, 31;
	cvt.u32.u64 	%r605, %rd164;
	shl.b32 	%r606, %r605, 2;
	add.s32 	%r608, %r50, %r606;
	ld.shared.u32 	%r609, [%r608];
	setp.eq.s32 	%p169, %r609, %r1;
	@%p169 bra 	$L__BB0_107;
	add.s64 	%rd155, %rd1, -1;
	and.b64  	%rd164, %rd155, 31;
	cvt.u32.u64 	%r610, %rd164;
	shl.b32 	%r611, %r610, 2;
	add.s32 	%r613, %r50, %r611;
	ld.shared.u32 	%r614, [%r613];
	setp.eq.s32 	%p170, %r614, %r1;
	@%p170 bra 	$L__BB0_107;
	ld.shared.u64 	%rd164, [ht_memory+256];
$L__BB0_107:
	ld.shared.u64 	%rd156, [ht_memory+256];
	setp.ne.s64 	%p171, %rd164, %rd156;
	@%p171 bra 	$L__BB0_109;
	ld.shared.u32 	%r621, [ht_memory+268];
	bra.uni 	$L__BB0_110;
$L__BB0_109:
	cvt.u32.u64 	%r615, %rd164;
	shl.b32 	%r616, %r615, 2;
	add.s32 	%r618, %r50, %r616;
	ld.shared.u32 	%r621, [%r618+128];
$L__BB0_110:
	setp.eq.s32 	%p172, %r621, %r1;
	@%p172 bra 	$L__BB0_112;
	mov.u64 	%rd157, $str$4;
	cvta.global.u64 	%rd158, %rd157;
	mov.u64 	%rd159, $str$1;
	cvta.global.u64 	%rd160, %rd159;
	mov.u64 	%rd161, __unnamed_1;
	cvta.global.u64 	%rd162, %rd161;
	{ // callseq 3, 0
	.param .b64 param0;
	st.param.b64 	[param0], %rd158;
	.param .b64 param1;
	st.param.b64 	[param1], %rd160;
	.param .b32 param2;
	st.param.b32 	[param2], 90;
	.param .b64 param3;
	st.param.b64 	[param3], %rd162;
	.param .b64 param4;
	st.param.b64 	[param4], 1;
	call.uni 
	__assertfail, 
	(
	param0, 
	param1, 
	param2, 
	param3, 
	param4
	);
	} // callseq 3
$L__BB0_112:
	ret;

}


// ===== COMPILED SASS (sm_100) =====

	.target	sm_100

	.elftype	@"ET_EXEC"


//--------------------- .note.nv.tkinfo           --------------------------
	.section	.note.nv.tkinfo,"",@"SHT_NOTE"
	.sectionflags	@"SHF_NOTE_NV_TKINFO"
	.tkinfo
        /*0018*/ 	.word	0x00000002
        /*0030*/ 	.string	""
        /*0030*/ 	.string	"ptxas"
        /*0030*/ 	.string	"Cuda compilation tools, release 13.0, V13.0.88"
        /*0030*/ 	.string	"Build cuda_13.0.r13.0/compiler.36424714_0"
        /*0030*/ 	.string	"-arch sm_100 -m 64 "



//--------------------- .note.nv.cuinfo           --------------------------
	.section	.note.nv.cuinfo,"",@"SHT_NOTE"
	.sectionflags	@"SHF_NOTE_NV_CUINFO"
        /*0018*/ 	.short	0x0002
        /*001a*/ 	.short	0x0064
        /*001c*/ 	.short	0x0082
	.zero		2


//--------------------- .nv.info                  --------------------------
	.section	.nv.info,"",@"SHT_CUDA_INFO"
	.align	4


	//----- nvinfo : EIATTR_REGCOUNT
	.align		4
        /*0000*/ 	.byte	0x04, 0x2f
        /*0002*/ 	.short	(.L_7 - .L_6)
	.align		4
.L_6:
        /*0004*/ 	.word	index@(_Z9hash_testv)
        /*0008*/ 	.word	0x00000019


	//----- nvinfo : EIATTR_FRAME_SIZE
	.align		4
.L_7:
        /*000c*/ 	.byte	0x04, 0x11
        /*000e*/ 	.short	(.L_9 - .L_8)
	.align		4
.L_8:
        /*0010*/ 	.word	index@(_Z9hash_testv)
        /*0014*/ 	.word	0x00000000


	//----- nvinfo : EIATTR_MIN_STACK_SIZE
	.align		4
.L_9:
        /*0018*/ 	.byte	0x04, 0x12
        /*001a*/ 	.short	(.L_11 - .L_10)
	.align		4
.L_10:
        /*001c*/ 	.word	index@(_Z9hash_testv)
        /*0020*/ 	.word	0x00000000
.L_11:


//--------------------- .nv.compat                --------------------------
	.section	.nv.compat,"",@"SHT_CUDA_COMPAT_INFO"
	.align	4
        /*0000*/ 	.byte	0x02, 0x09, 0x00, 0x00, 0x02, 0x02, 0x01, 0x00, 0x02, 0x05, 0x05, 0x00, 0x03, 0x07, 0x01, 0x01
        /*0010*/ 	.byte	0x02, 0x03, 0x00, 0x00, 0x02, 0x06, 0x01, 0x00, 0x04, 0x0b, 0x08, 0x00, 0x09, 0x00, 0x00, 0x00
        /*0020*/ 	.byte	0x00, 0x00, 0x00, 0x00


//--------------------- .nv.info._Z9hash_testv    --------------------------
	.section	.nv.info._Z9hash_testv,"",@"SHT_CUDA_INFO"
	.sectionflags	@""
	.align	4


	//----- nvinfo : EIATTR_CUDA_API_VERSION
	.align		4
        /*0000*/ 	.byte	0x04, 0x37
        /*0002*/ 	.short	(.L_13 - .L_12)
.L_12:
        /*0004*/ 	.word	0x00000082


	//----- nvinfo : EIATTR_SPARSE_MMA_MASK
	.align		4
.L_13:
        /*0008*/ 	.byte	0x03, 0x50
        /*000a*/ 	.short	0x0000


	//----- nvinfo : EIATTR_MAXREG_COUNT
	.align		4
        /*000c*/ 	.byte	0x03, 0x1b
        /*000e*/ 	.short	0x00ff


	//----- nvinfo : EIATTR_NUM_BARRIERS
	.align		4
        /*0010*/ 	.byte	0x02, 0x4c
        /*0012*/ 	.byte	0x01
	.zero		1


	//----- nvinfo : EIATTR_EXTERNS
	.align		4
        /*0014*/ 	.byte	0x04, 0x0f
        /*0016*/ 	.short	(.L_15 - .L_14)


	//   ....[0]....
	.align		4
.L_14:
        /*0018*/ 	.word	index@(__assertfail)


	//----- nvinfo : EIATTR_MERCURY_ISA_VERSION
	.align		4
.L_15:
        /*001c*/ 	.byte	0x03, 0x5f
        /*001e*/ 	.short	0x0101


	//----- nvinfo : EIATTR_VRC_CTA_INIT_COUNT
	.align		4
        /*0020*/ 	.byte	0x02, 0x4a
	.zero		1
	.zero		1


	//----- nvinfo : EIATTR_SYSCALL_OFFSETS
	.align		4
        /*0024*/ 	.byte	0x04, 0x46
        /*0026*/ 	.short	(.L_17 - .L_16)


	//   ....[0]....
.L_16:
        /*0028*/ 	.word	0x00000170


	//   ....[1]....
        /*002c*/ 	.word	0x000002c0


	//   ....[2]....
        /*0030*/ 	.word	0x00002750


	//   ....[3]....
        /*0034*/ 	.word	0x00003730


	//----- nvinfo : EIATTR_EXIT_INSTR_OFFSETS
	.align		4
.L_17:
        /*0038*/ 	.byte	0x04, 0x1c
        /*003a*/ 	.short	(.L_19 - .L_18)


	//   ....[0]....
.L_18:
        /*003c*/ 	.word	0x00003630


	//   ....[1]....
        /*0040*/ 	.word	0x00003740


	//----- nvinfo : EIATTR_CRS_STACK_SIZE
	.align		4
.L_19:
        /*0044*/ 	.byte	0x04, 0x1e
        /*0046*/ 	.short	(.L_21 - .L_20)
.L_20:
        /*0048*/ 	.word	0x00000000


	//----- nvinfo : EIATTR_SW_WAR
	.align		4
.L_21:
        /*004c*/ 	.byte	0x04, 0x36
        /*004e*/ 	.short	(.L_23 - .L_22)
.L_22:
        /*0050*/ 	.word	0x00000008
.L_23:


//--------------------- .nv.callgraph             --------------------------
	.section	.nv.callgraph,"",@"SHT_CUDA_CALLGRAPH"
	.align	4
	.sectionentsize	8
	.align		4
        /*0000*/ 	.word	0x00000000
	.align		4
        /*0004*/ 	.word	0xffffffff
	.align		4
        /*0008*/ 	.word	index@(_Z9hash_testv)
	.align		4
        /*000c*/ 	.word	index@(__assertfail)
	.align		4
        /*0010*/ 	.word	0x00000000
	.align		4
        /*0014*/ 	.word	0xfffffffe
	.align		4
        /*0018*/ 	.word	0x00000000
	.align		4
        /*001c*/ 	.word	0xfffffffd
	.align		4
        /*0020*/ 	.word	0x00000000
	.align		4
        /*0024*/ 	.word	0xfffffffc


//--------------------- .nv.constant4             --------------------------
	.section	.nv.constant4,"a",@progbits
	.align	8
	.align		8
.nv.constant4:
        /*0000*/ 	.dword	__assertfail
	.align		8
        /*0008*/ 	.dword	__unnamed_1
	.align		8
        /*0010*/ 	.dword	$str
	.align		8
        /*0018*/ 	.dword	$str$1
	.align		8
        /*0020*/ 	.dword	$str$2
	.align		8
        /*0028*/ 	.dword	$str$3
	.align		8
        /*0030*/ 	.dword	$str$4


//--------------------- .text._Z9hash_testv       --------------------------
	.section	.text._Z9hash_testv,"ax",@progbits
	.align	128
        .global         _Z9hash_testv
        .type           _Z9hash_testv,@function
        .size           _Z9hash_testv,(.L_x_16 - _Z9hash_testv)
        .other          _Z9hash_testv,@"STO_CUDA_ENTRY STV_DEFAULT"
_Z9hash_testv:
.text._Z9hash_testv:
[----:B------:R-:W0:Y:S08]  /*0000*/  LDC R1, c[0x0][0x37c] ;  /* 0x0000df00ff017b82 */ /* 0x000e300000000800 */
[----:B------:R-:W1:Y:S08]  /*0010*/  LDC R0, c[0x0][0x370] ;  /* 0x0000dc00ff007b82 */ /* 0x000e700000000800 */
[----:B------:R-:W2:Y:S08]  /*0020*/  LDC R2, c[0x0][0x374] ;  /* 0x0000dd00ff027b82 */ /* 0x000eb00000000800 */
[----:B------:R-:W3:Y:S01]  /*0030*/  LDC R3, c[0x0][0x378] ;  /* 0x0000de00ff037b82 */ /* 0x000ee20000000800 */
[----:B--2---:R-:W-:-:S04]  /*0040*/  ISETP.NE.AND P0, PT, R2, 0x1, PT ;  /* 0x000000010200780c */ /* 0x004fc80003f05270 */
[----:B-1----:R-:W-:Y:S02]  /*0050*/  ISETP.EQ.AND P0, PT, R0, 0x1, !P0 ;  /* 0x000000010000780c */ /* 0x002fe40004702270 */
[----:B---3--:R-:W-:-:S13]  /*0060*/  ISETP.EQ.AND P1, PT, R3, 0x1, PT ;  /* 0x000000010300780c */ /* 0x008fda0003f22270 */
[----:B0-----:R-:W-:Y:S05]  /*0070*/  @P0 BRA P1, `(.L_x_0) ;  /* 0x0000000000400947 */ /* 0x001fea0000800000 */
[----:B------:R-:W-:Y:S01]  /*0080*/  MOV R0, 0x0 ;  /* 0x0000000000007802 */ /* 0x000fe20000000f00 */
[----:B------:R-:W0:Y:S01]  /*0090*/  LDCU.64 UR4, c[0x4][0x10] ;  /* 0x01000200ff0477ac */ /* 0x000e220008000a00 */
[----:B------:R-:W-:Y:S02]  /*00a0*/  IMAD.MOV.U32 R8, RZ, RZ, 0x4d ;  /* 0x0000004dff087424 */ /* 0x000fe400078e00ff */
[----:B------:R1:W2:Y:S01]  /*00b0*/  LDC.64 R2, c[0x4][R0] ;  /* 0x0100000000027b82 */ /* 0x0002a20000000a00 */
[----:B------:R-:W3:Y:S01]  /*00c0*/  LDCU.64 UR6, c[0x4][0x18] ;  /* 0x01000300ff0677ac */ /* 0x000ee20008000a00 */
[----:B------:R-:W-:Y:S02]  /*00d0*/  IMAD.MOV.U32 R12, RZ, RZ, 0x1 ;  /* 0x00000001ff0c7424 */ /* 0x000fe400078e00ff */
[----:B------:R-:W-:Y:S01]  /*00e0*/  IMAD.MOV.U32 R13, RZ, RZ, RZ ;  /* 0x000000ffff0d7224 */ /* 0x000fe200078e00ff */
[----:B------:R-:W4:Y:S01]  /*00f0*/  LDCU.64 UR8, c[0x4][0x8] ;  /* 0x01000100ff0877ac */ /* 0x000f220008000a00 */
[----:B0-----:R-:W-:-:S02]  /*0100*/  IMAD.U32 R4, RZ, RZ, UR4 ;  /* 0x00000004ff047e24 */ /* 0x001fc4000f8e00ff */
[----:B------:R-:W-:Y:S02]  /*0110*/  IMAD.U32 R5, RZ, RZ, UR5 ;  /* 0x00000005ff057e24 */ /* 0x000fe4000f8e00ff */
[----:B---3--:R-:W-:Y:S02]  /*0120*/  IMAD.U32 R6, RZ, RZ, UR6 ;  /* 0x00000006ff067e24 */ /* 0x008fe4000f8e00ff */
[----:B------:R-:W-:Y:S02]  /*0130*/  IMAD.U32 R7, RZ, RZ, UR7 ;  /* 0x00000007ff077e24 */ /* 0x000fe4000f8e00ff */
[----:B----4-:R-:W-:Y:S02]  /*0140*/  IMAD.U32 R10, RZ, RZ, UR8 ;  /* 0x00000008ff0a7e24 */ /* 0x010fe4000f8e00ff */
[----:B-1----:R-:W-:-:S07]  /*0150*/  IMAD.U32 R11, RZ, RZ, UR9 ;  /* 0x00000009ff0b7e24 */ /* 0x002fce000f8e00ff */
[----:B------:R-:W-:-:S07]  /*0160*/  LEPC R20, `(.L_x_0) ;  /* 0x000000001014794e */ /* 0x000fce0000000000 */
[----:B--2---:R-:W-:Y:S05]  /*0170*/  CALL.ABS.NOINC R2 ;  /* 0x0000000002007343 */ /* 0x004fea0003c00000 */
.L_x_0:
[----:B------:R-:W0:Y:S08]  /*0180*/  LDC R0, c[0x0][0x364] ;  /* 0x0000d900ff007b82 */ /* 0x000e300000000800 */
[----:B------:R-:W1:Y:S01]  /*0190*/  LDC R2, c[0x0][0x368] ;  /* 0x0000da00ff027b82 */ /* 0x000e620000000800 */
[----:B0-----:R-:W-:Y:S02]  /*01a0*/  ISETP.EQ.AND P1, PT, R0, 0x1, PT ;  /* 0x000000010000780c */ /* 0x001fe40003f22270 */
[----:B-1----:R-:W-:-:S13]  /*01b0*/  ISETP.NE.AND P0, PT, R2, 0x1, PT ;  /* 0x000000010200780c */ /* 0x002fda0003f05270 */
[----:B------:R-:W-:Y:S05]  /*01c0*/  @!P0 BRA P1, `(.L_x_1) ;  /* 0x0000000000408947 */ /* 0x000fea0000800000 */
        /* <DEDUP_REMOVED lines=16> */
.L_x_1:
[----:B------:R-:W0:Y:S02]  /*02d0*/  S2R R17, SR_TID.X ;  /* 0x0000000000117919 */ /* 0x000e240000002100 */
[----:B0-----:R-:W-:-:S13]  /*02e0*/  ISETP.NE.AND P0, PT, R17, RZ, PT ;  /* 0x000000ff1100720c */ /* 0x001fda0003f05270 */
[----:B------:R-:W-:Y:S05]  /*02f0*/  @P0 BRA `(.L_x_2) ;  /* 0x0000000000680947 */ /* 0x000fea0003800000 */
[----:B------:R-:W0:Y:S01]  /*0300*/  S2UR UR5, SR_CgaCtaId ;  /* 0x00000000000579c3 */ /* 0x000e220000008800 */
[----:B------:R-:W-:Y:S01]  /*0310*/  UMOV UR4, 0x400 ;  /* 0x0000040000047882 */ /* 0x000fe20000000000 */
[----:B------:R-:W-:Y:S01]  /*0320*/  IMAD.MOV.U32 R4, RZ, RZ, -0x1 ;  /* 0xffffffffff047424 */ /* 0x000fe200078e00ff */
[----:B------:R-:W-:Y:S01]  /*0330*/  CS2R R6, SRZ ;  /* 0x0000000000067805 */ /* 0x000fe2000001ff00 */
[----:B------:R-:W-:Y:S02]  /*0340*/  IMAD.MOV.U32 R5, RZ, RZ, -0x1 ;  /* 0xffffffffff057424 */ /* 0x000fe400078e00ff */
[----:B------:R-:W-:Y:S02]  /*0350*/  IMAD.MOV.U32 R2, RZ, RZ, 0x0 ;  /* 0x00000000ff027424 */ /* 0x000fe400078e00ff */
[----:B------:R-:W-:Y:S01]  /*0360*/  IMAD.MOV.U32 R3, RZ, RZ, 0x1 ;  /* 0x00000001ff037424 */ /* 0x000fe200078e00ff */
[----:B0-----:R-:W-:-:S09]  /*0370*/  ULEA UR4, UR5, UR4, 0x18 ;  /* 0x0000000405047291 */ /* 0x001fd2000f8ec0ff */
[----:B------:R0:W-:Y:S04]  /*0380*/  STS.128 [UR4+0x100], R4 ;  /* 0x00010004ff007988 */ /* 0x0001e80008000c04 */
[----:B------:R0:W-:Y:S04]  /*0390*/  STS.64 [UR4+0x110], R2 ;  /* 0x00011002ff007988 */ /* 0x0001e80008000a04 */
[----:B------:R-:W-:Y:S04]  /*03a0*/  STS.128 [UR4+0xf0], RZ ;  /* 0x0000f0ffff007988 */ /* 0x000fe80008000c04 */
        /* <DEDUP_REMOVED lines=14> */
[----:B0-----:R-:W-:Y:S01]  /*0490*/  STS.128 [UR4], RZ ;  /* 0x000000ffff007988 */ /* 0x001fe20008000c04 */
.L_x_2:
[----:B------:R-:W-:Y:S05]  /*04a0*/  WARPSYNC.ALL ;  /* 0x0000000000007948 */ /* 0x000fea0003800000 */
[----:B------:R-:W0:Y:S08]  /*04b0*/  S2UR UR5, SR_CgaCtaId ;  /* 0x00000000000579c3 */ /* 0x000e300000008800 */
[----:B------:R-:W-:Y:S01]  /*04c0*/  BAR.SYNC.DEFER_BLOCKING 0x0 ;  /* 0x0000000000007b1d */ /* 0x000fe20000010000 */
[----:B------:R-:W-:-:S05]  /*04d0*/  IMAD.WIDE.U32 R2, R17, 0x45d9f3b, RZ ;  /* 0x045d9f3b11027825 */ /* 0x000fca00078e00ff */
[----:B------:R-:W-:Y:S01]  /*04e0*/  UMOV UR4, 0x400 ;  /* 0x0000040000047882 */ /* 0x000fe20000000000 */
[--C-:B------:R-:W-:Y:S01]  /*04f0*/  SHF.R.U32.HI R7, RZ, 0x10, R3.reuse ;  /* 0x00000010ff077819 */ /* 0x100fe20000011603 */
[----:B------:R-:W-:Y:S01]  /*0500*/  BSSY.RECONVERGENT B0, `(.L_x_3) ;  /* 0x000012f000007945 */ /* 0x000fe20003800200 */
[----:B------:R-:W-:-:S03]  /*0510*/  SHF.R.U64 R5, R2, 0x10, R3 ;  /* 0x0000001002057819 */ /* 0x000fc60000001203 */
[----:B------:R-:W-:Y:S01]  /*0520*/  BSSY.RELIABLE B7, `(.L_x_4) ;  /* 0x000012a000077945 */ /* 0x000fe20003800100 */
[----:B------:R-:W-:Y:S02]  /*0530*/  LOP3.LUT R0, R7, R3, RZ, 0x3c, !PT ;  /* 0x0000000307007212 */ /* 0x000fe400078e3cff */
[----:B------:R-:W-:-:S03]  /*0540*/  LOP3.LUT R2, R5, R2, RZ, 0x3c, !PT ;  /* 0x0000000205027212 */ /* 0x000fc600078e3cff */
[----:B------:R-:W-:Y:S02]  /*0550*/  IMAD R19, R0, 0x45d9f3b, RZ ;  /* 0x045d9f3b00137824 */ /* 0x000fe400078e02ff */
[----:B------:R-:W-:-:S04]  /*0560*/  IMAD.WIDE.U32 R2, R2, 0x45d9f3b, RZ ;  /* 0x045d9f3b02027825 */ /* 0x000fc800078e00ff */
[----:B------:R-:W-:Y:S01]  /*0570*/  IMAD.IADD R19, R3, 0x1, R19 ;  /* 0x0000000103137824 */ /* 0x000fe200078e0213 */
[----:B0-----:R-:W-:-:S04]  /*0580*/  ULEA UR36, UR5, UR4, 0x18 ;  /* 0x0000000405247291 */ /* 0x001fc8000f8ec0ff */
[----:B------:R-:W-:-:S04]  /*0590*/  SHF.R.U64 R19, R2, 0x10, R19 ;  /* 0x0000001002137819 */ /* 0x000fc80000001213 */
[----:B------:R-:W-:Y:S01]  /*05a0*/  LOP3.LUT R19, R19, R2, RZ, 0x3c, !PT ;  /* 0x0000000213137212 */ /* 0x000fe200078e3cff */
[----:B------:R-:W0:Y:S03]  /*05b0*/  LDS R16, [UR36+0x108] ;  /* 0x00010824ff107984 */ /* 0x000e260008000800 */
[C---:B------:R-:W-:Y:S01]  /*05c0*/  LOP3.LUT R18, R19.reuse, 0x1f, RZ, 0xc0, !PT ;  /* 0x0000001f13127812 */ /* 0x040fe200078ec0ff */
[----:B------:R-:W-:-:S04]  /*05d0*/  IMAD.SHL.U32 R22, R19, 0x4, RZ ;  /* 0x0000000413167824 */ /* 0x000fc800078e00ff */
[----:B------:R-:W-:Y:S01]  /*05e0*/  IMAD.MOV.U32 R2, RZ, RZ, R18 ;  /* 0x000000ffff027224 */ /* 0x000fe200078e0012 */
[----:B------:R-:W-:-:S05]  /*05f0*/  LOP3.LUT R22, R22, 0x7c, RZ, 0xc0, !PT ;  /* 0x0000007c16167812 */ /* 0x000fca00078ec0ff */
[----:B------:R-:W-:-:S06]  /*0600*/  VIADD R0, R22, UR36 ;  /* 0x0000002416007c36 */ /* 0x000fcc0008000000 */
[----:B0-----:R-:W0:Y:S02]  /*0610*/  ATOMS.CAS R0, [R0], R16, R17 ;  /* 0x000000100000738d */ /* 0x001e240000000011 */
[----:B0-----:R-:W-:-:S04]  /*0620*/  ISETP.NE.AND P0, PT, R0, R17, PT ;  /* 0x000000110000720c */ /* 0x001fc80003f05270 */
[----:B------:R-:W-:-:S13]  /*0630*/  ISETP.EQ.OR P0, PT, R0, R16, !P0 ;  /* 0x000000100000720c */ /* 0x000fda0004702670 */
[----:B------:R-:W-:Y:S05]  /*0640*/  @P0 BRA `(.L_x_5) ;  /* 0x00000010005c0947 */ /* 0x000fea0003800000 */
[----:B------:R-:W-:-:S04]  /*0650*/  VIADD R2, R19, 0x1 ;  /* 0x0000000113027836 */ /* 0x000fc80000000000 */
[C---:B------:R-:W-:Y:S01]  /*0660*/  IMAD.SHL.U32 R0, R2.reuse, 0x4, RZ ;  /* 0x0000000402007824 */ /* 0x040fe200078e00ff */
[----:B------:R-:W-:-:S04]  /*0670*/  LOP3.LUT R2, R2, 0x1f, RZ, 0xc0, !PT ;  /* 0x0000001f02027812 */ /* 0x000fc800078ec0ff */
[----:B------:R-:W-:-:S05]  /*0680*/  LOP3.LUT R0, R0, 0x7c, RZ, 0xc0, !PT ;  /* 0x0000007c00007812 */ /* 0x000fca00078ec0ff */
[----:B------:R-:W-:-:S06]  /*0690*/  VIADD R0, R0, UR36 ;  /* 0x0000002400007c36 */ /* 0x000fcc0008000000 */
[----:B------:R-:W0:Y:S02]  /*06a0*/  ATOMS.CAS R0, [R0], R16, R17 ;  /* 0x000000100000738d */ /* 0x000e240000000011 */
        /* <DEDUP_REMOVED lines=269> */
[C---:B0-----:R-:W-:Y:S02]  /*1780*/  ISETP.NE.AND P1, PT, R0.reuse, R16, PT ;  /* 0x000000100000720c */ /* 0x041fe40003f25270 */
[----:B------:R-:W-:-:S13]  /*1790*/  ISETP.NE.AND P0, PT, R0, R17, PT ;  /* 0x000000110000720c */ /* 0x000fda0003f05270 */
[----:B------:R-:W-:Y:S05]  /*17a0*/  @P0 BREAK.RELIABLE P1, B7 ;  /* 0x0000000000070942 */ /* 0x000fea0000800100 */
[----:B------:R-:W-:Y:S05]  /*17b0*/  @P0 BRA P1, `(.L_x_6) ;  /* 0x00000000000c0947 */ /* 0x000fea0000800000 */
.L_x_5:
[----:B------:R-:W-:Y:S05]  /*17c0*/  BSYNC.RELIABLE B7 ;  /* 0x0000000000077941 */ /* 0x000fea0003800100 */
.L_x_4:
[----:B------:R-:W-:-:S05]  /*17d0*/  LEA R0, R2, UR36, 0x2 ;  /* 0x0000002402007c11 */ /* 0x000fca000f8e10ff */
[----:B------:R0:W-:Y:S02]  /*17e0*/  STS [R0+0x80], R17 ;  /* 0x0000801100007388 */ /* 0x0001e40000000800 */
.L_x_6:
[----:B------:R-:W-:Y:S05]  /*17f0*/  BSYNC.RECONVERGENT B0 ;  /* 0x0000000000007941 */ /* 0x000fea0003800200 */
.L_x_3:
[----:B------:R-:W-:Y:S05]  /*1800*/  WARPSYNC.ALL ;  /* 0x0000000000007948 */ /* 0x000fea0003800000 */
[----:B------:R-:W-:Y:S01]  /*1810*/  BAR.SYNC.DEFER_BLOCKING 0x0 ;  /* 0x0000000000007b1d */ /* 0x000fe20000010000 */
[----:B------:R-:W-:Y:S02]  /*1820*/  IMAD.MOV.U32 R2, RZ, RZ, R18 ;  /* 0x000000ffff027224 */ /* 0x000fe400078e0012 */
[----:B------:R-:W-:-:S03]  /*1830*/  IMAD.MOV.U32 R3, RZ, RZ, RZ ;  /* 0x000000ffff037224 */ /* 0x000fc600078e00ff */
[----:B------:R-:W-:Y:S01]  /*1840*/  BSSY.RECONVERGENT B0, `(.L_x_7) ;  /* 0x00000dc000007945 */ /* 0x000fe20003800200 */
[----:B0-----:R-:W0:Y:S02]  /*1850*/  LDS R0, [R22+UR36] ;  /* 0x0000002416007984 */ /* 0x001e240008000800 */
[----:B0-----:R-:W-:-:S13]  /*1860*/  ISETP.NE.AND P0, PT, R0, R17, PT ;  /* 0x000000110000720c */ /* 0x001fda0003f05270 */
[----:B------:R-:W-:Y:S05]  /*1870*/  @!P0 BRA `(.L_x_8) ;  /* 0x0000000c00608947 */ /* 0x000fea0003800000 */
[----:B------:R-:W-:Y:S02]  /*1880*/  VIADD R2, R19, 0x1 ;  /* 0x0000000113027836 */ /* 0x000fe40000000000 */
[----:B------:R-:W-:-:S03]  /*1890*/  IMAD.MOV.U32 R3, RZ, RZ, RZ ;  /* 0x000000ffff037224 */ /* 0x000fc600078e00ff */
[----:B------:R-:W-:-:S04]  /*18a0*/  LOP3.LUT R2, R2, 0x1f, RZ, 0xc0, !PT ;  /* 0x0000001f02027812 */ /* 0x000fc800078ec0ff */
[----:B------:R-:W-:-:S06]  /*18b0*/  LEA R4, R2, UR36, 0x2 ;  /* 0x0000002402047c11 */ /* 0x000fcc000f8e10ff */
[----:B------:R-:W0:Y:S02]  /*18c0*/  LDS R4, [R4] ;  /* 0x0000000004047984 */ /* 0x000e240000000800 */
        /* <DEDUP_REMOVED lines=100> */
[----:B------:R-:W-:Y:S01]  /*1f10*/  LOP3.LUT R2, R18, 0x10, RZ, 0x3c, !PT ;  /* 0x0000001012027812 */ /* 0x000fe200078e3cff */
[----:B------:R-:W-:-:S03]  /*1f20*/  IMAD.MOV.U32 R3, RZ, RZ, RZ ;  /* 0x000000ffff037224 */ /* 0x000fc600078e00ff */
        /* <DEDUP_REMOVED lines=108> */
[----:B------:R-:W0:Y:S02]  /*25f0*/  @P0 LDS.64 R2, [UR36+0x100] ;  /* 0x00010024ff020984 */ /* 0x000e240008000a00 */
.L_x_8:
[----:B------:R-:W-:Y:S05]  /*2600*/  BSYNC.RECONVERGENT B0 ;  /* 0x0000000000007941 */ /* 0x000fea0003800200 */
.L_x_7:
[----:B------:R-:W0:Y:S01]  /*2610*/  LDS.64 R4, [UR36+0x100] ;  /* 0x00010024ff047984 */ /* 0x000e220008000a00 */
[----:B------:R-:W-:Y:S01]  /*2620*/  BSSY.RECONVERGENT B6, `(.L_x_9) ;  /* 0x0000015000067945 */ /* 0x000fe20003800200 */
[----:B0-----:R-:W-:-:S04]  /*2630*/  ISETP.NE.U32.AND P0, PT, R2, R4, PT ;  /* 0x000000040200720c */ /* 0x001fc80003f05070 */
[----:B------:R-:W-:-:S13]  /*2640*/  ISETP.NE.AND.EX P0, PT, R3, R5, PT, P0 ;  /* 0x000000050300720c */ /* 0x000fda0003f05300 */
[----:B------:R-:W-:Y:S05]  /*2650*/  @P0 BRA `(.L_x_10) ;  /* 0x0000000000440947 */ /* 0x000fea0003800000 */
[----:B------:R-:W-:Y:S01]  /*2660*/  MOV R2, 0x0 ;  /* 0x0000000000027802 */ /* 0x000fe20000000f00 */
[----:B------:R-:W0:Y:S01]  /*2670*/  LDCU.64 UR4, c[0x4][0x28] ;  /* 0x01000500ff0477ac */ /* 0x000e220008000a00 */
[----:B------:R-:W-:Y:S02]  /*2680*/  IMAD.MOV.U32 R8, RZ, RZ, 0x59 ;  /* 0x00000059ff087424 */ /* 0x000fe400078e00ff */
[----:B------:R-:W-:Y:S01]  /*2690*/  IMAD.MOV.U32 R12, RZ, RZ, 0x1 ;  /* 0x00000001ff0c7424 */ /* 0x000fe200078e00ff */
[----:B------:R-:W1:Y:S01]  /*26a0*/  LDCU.64 UR6, c[0x4][0x18] ;  /* 0x01000300ff0677ac */ /* 0x000e620008000a00 */
[----:B------:R-:W2:Y:S01]  /*26b0*/  LDC.64 R2, c[0x4][R2] ;  /* 0x0100000002027b82 */ /* 0x000ea20000000a00 */
[----:B------:R-:W-:Y:S01]  /*26c0*/  IMAD.MOV.U32 R13, RZ, RZ, RZ ;  /* 0x000000ffff0d7224 */ /* 0x000fe200078e00ff */
[----:B------:R-:W3:Y:S01]  /*26d0*/  LDCU.64 UR8, c[0x4][0x8] ;  /* 0x01000100ff0877ac */ /* 0x000ee20008000a00 */
[----:B0-----:R-:W-:Y:S02]  /*26e0*/  IMAD.U32 R4, RZ, RZ, UR4 ;  /* 0x00000004ff047e24 */ /* 0x001fe4000f8e00ff */
[----:B------:R-:W-:-:S02]  /*26f0*/  IMAD.U32 R5, RZ, RZ, UR5 ;  /* 0x00000005ff057e24 */ /* 0x000fc4000f8e00ff */
[----:B-1----:R-:W-:Y:S02]  /*2700*/  IMAD.U32 R6, RZ, RZ, UR6 ;  /* 0x00000006ff067e24 */ /* 0x002fe4000f8e00ff */
[----:B------:R-:W-:Y:S02]  /*2710*/  IMAD.U32 R7, RZ, RZ, UR7 ;  /* 0x00000007ff077e24 */ /* 0x000fe4000f8e00ff */
[----:B---3--:R-:W-:Y:S02]  /*2720*/  IMAD.U32 R10, RZ, RZ, UR8 ;  /* 0x00000008ff0a7e24 */ /* 0x008fe4000f8e00ff */
[----:B------:R-:W-:-:S07]  /*2730*/  IMAD.U32 R11, RZ, RZ, UR9 ;  /* 0x00000009ff0b7e24 */ /* 0x000fce000f8e00ff */
[----:B------:R-:W-:-:S07]  /*2740*/  LEPC R20, `(.L_x_11) ;  /* 0x000000001014794e */ /* 0x000fce0000000000 */
[----:B--2---:R-:W-:Y:S05]  /*2750*/  CALL.ABS.NOINC R2 ;  /* 0x0000000002007343 */ /* 0x004fea0003c00000 */
.L_x_11:
[----:B------:R0:W1:Y:S02]  /*2760*/  LDS R0, [R22+UR36] ;  /* 0x0000002416007984 */ /* 0x0000640008000800 */
.L_x_10:
[----:B------:R-:W-:Y:S05]  /*2770*/  BSYNC.RECONVERGENT B6 ;  /* 0x0000000000067941 */ /* 0x000fea0003800200 */
.L_x_9:
[----:B-1----:R-:W-:Y:S01]  /*2780*/  ISETP.NE.AND P0, PT, R0, R17, PT ;  /* 0x000000110000720c */ /* 0x002fe20003f05270 */
[----:B------:R-:W-:Y:S01]  /*2790*/  BSSY.RECONVERGENT B0, `(.L_x_12) ;  /* 0x00000df000007945 */ /* 0x000fe20003800200 */
[----:B------:R-:W-:Y:S02]  /*27a0*/  IMAD.MOV.U32 R2, RZ, RZ, R18 ;  /* 0x000000ffff027224 */ /* 0x000fe400078e0012 */
[----:B------:R-:W-:-:S09]  /*27b0*/  IMAD.MOV.U32 R3, RZ, RZ, RZ ;  /* 0x000000ffff037224 */ /* 0x000fd200078e00ff */
[----:B------:R-:W-:Y:S05]  /*27c0*/  @!P0 BRA `(.L_x_13) ;  /* 0x0000000c006c8947 */ /* 0x000fea0003800000 */
[----:B------:R-:W-:Y:S02]  /*27d0*/  VIADD R2, R19, 0x1 ;  /* 0x0000000113027836 */ /* 0x000fe40000000000 */
[----:B------:R-:W-:-:S03]  /*27e0*/  IMAD.MOV.U32 R3, RZ, RZ, RZ ;  /* 0x000000ffff037224 */ /* 0x000fc600078e00ff */
[----:B------:R-:W-:-:S04]  /*27f0*/  LOP3.LUT R2, R2, 0x1f, RZ, 0xc0, !PT ;  /* 0x0000001f02027812 */ /* 0x000fc800078ec0ff */
[----:B------:R-:W-:-:S06]  /*2800*/  LEA R0, R2, UR36, 0x2 ;  /* 0x0000002402007c11 */ /* 0x000fcc000f8e10ff */
[----:B------:R-:W1:Y:S02]  /*2810*/  LDS R0, [R0] ;  /* 0x0000000000007984 */ /* 0x000e640000000800 */
[----:B-1----:R-:W-:-:S13]  /*2820*/  ISETP.NE.AND P0, PT, R0, R17, PT ;  /* 0x000000110000720c */ /* 0x002fda0003f05270 */
        /* <DEDUP_REMOVED lines=99> */
[----:B------:R-:W-:Y:S01]  /*2e60*/  LOP3.LUT R2, R18, 0x10, RZ, 0x3c, !PT ;  /* 0x0000001012027812 */ /* 0x000fe200078e3cff */
[----:B------:R-:W-:-:S03]  /*2e70*/  IMAD.MOV.U32 R3, RZ, RZ, RZ ;  /* 0x000000ffff037224 */ /* 0x000fc600078e00ff */
        /* <DEDUP_REMOVED lines=108> */
[----:B------:R-:W1:Y:S01]  /*3540*/  @P0 S2R R5, SR_CgaCtaId ;  /* 0x0000000000050919 */ /* 0x000e620000008800 */
[----:B------:R-:W-:-:S04]  /*3550*/  @P0 MOV R4, 0x400 ;  /* 0x0000040000040802 */ /* 0x000fc80000000f00 */
[----:B-1----:R-:W-:-:S05]  /*3560*/  @P0 LEA R4, R5, R4, 0x18 ;  /* 0x0000000405040211 */ /* 0x002fca00078ec0ff */
[----:B------:R1:W2:Y:S02]  /*3570*/  @P0 LDS.64 R2, [R4+0x100] ;  /* 0x0001000004020984 */ /* 0x0002a40000000a00 */
.L_x_13:
[----:B------:R-:W-:Y:S05]  /*3580*/  BSYNC.RECONVERGENT B0 ;  /* 0x0000000000007941 */ /* 0x000fea0003800200 */
.L_x_12:
[----:B------:R-:W3:Y:S01]  /*3590*/  S2UR UR5, SR_CgaCtaId ;  /* 0x00000000000579c3 */ /* 0x000ee20000008800 */
[----:B------:R-:W-:Y:S02]  /*35a0*/  UMOV UR4, 0x400 ;  /* 0x0000040000047882 */ /* 0x000fe40000000000 */
[----:B---3--:R-:W-:-:S09]  /*35b0*/  ULEA UR4, UR5, UR4, 0x18 ;  /* 0x0000000405047291 */ /* 0x008fd2000f8ec0ff */
[----:B-1----:R-:W2:Y:S02]  /*35c0*/  LDS.64 R4, [UR4+0x100] ;  /* 0x00010004ff047984 */ /* 0x002ea40008000a00 */
[----:B--2---:R-:W-:-:S04]  /*35d0*/  ISETP.NE.U32.AND P0, PT, R2, R4, PT ;  /* 0x000000040200720c */ /* 0x004fc80003f05070 */
[----:B------:R-:W-:-:S13]  /*35e0*/  ISETP.NE.AND.EX P0, PT, R3, R5, PT, P0 ;  /* 0x000000050300720c */ /* 0x000fda0003f05300 */
[----:B------:R-:W-:Y:S01]  /*35f0*/  @P0 LEA R2, R2, UR4, 0x2 ;  /* 0x0000000402020c11 */ /* 0x000fe2000f8e10ff */
[----:B------:R-:W-:Y:S04]  /*3600*/  @!P0 LDS R0, [UR4+0x10c] ;  /* 0x00010c04ff008984 */ /* 0x000fe80008000800 */
[----:B------:R-:W1:Y:S02]  /*3610*/  @P0 LDS R0, [R2+0x80] ;  /* 0x0000800002000984 */ /* 0x000e640000000800 */
[----:B-1----:R-:W-:-:S13]  /*3620*/  ISETP.NE.AND P0, PT, R0, R17, PT ;  /* 0x000000110000720c */ /* 0x002fda0003f05270 */
[----:B------:R-:W-:Y:S05]  /*3630*/  @!P0 EXIT ;  /* 0x000000000000894d */ /* 0x000fea0003800000 */
[----:B------:R-:W-:Y:S01]  /*3640*/  MOV R0, 0x0 ;  /* 0x0000000000007802 */ /* 0x000fe20000000f00 */
[----:B------:R-:W1:Y:S01]  /*3650*/  LDCU.64 UR4, c[0x4][0x30] ;  /* 0x01000600ff0477ac */ /* 0x000e620008000a00 */
[----:B------:R-:W-:Y:S02]  /*3660*/  IMAD.MOV.U32 R8, RZ, RZ, 0x5a ;  /* 0x0000005aff087424 */ /* 0x000fe400078e00ff */
[----:B------:R2:W3:Y:S01]  /*3670*/  LDC.64 R2, c[0x4][R0] ;  /* 0x0100000000027b82 */ /* 0x0004e20000000a00 */
[----:B------:R-:W4:Y:S01]  /*3680*/  LDCU.64 UR6, c[0x4][0x18] ;  /* 0x01000300ff0677ac */ /* 0x000f220008000a00 */
[----:B------:R-:W-:Y:S02]  /*3690*/  IMAD.MOV.U32 R12, RZ, RZ, 0x1 ;  /* 0x00000001ff0c7424 */ /* 0x000fe400078e00ff */
[----:B------:R-:W-:Y:S01]  /*36a0*/  IMAD.MOV.U32 R13, RZ, RZ, RZ ;  /* 0x000000ffff0d7224 */ /* 0x000fe200078e00ff */
[----:B------:R-:W5:Y:S01]  /*36b0*/  LDCU.64 UR8, c[0x4][0x8] ;  /* 0x01000100ff0877ac */ /* 0x000f620008000a00 */
[----:B-1----:R-:W-:-:S02]  /*36c0*/  IMAD.U32 R4, RZ, RZ, UR4 ;  /* 0x00000004ff047e24 */ /* 0x002fc4000f8e00ff */
[----:B------:R-:W-:Y:S02]  /*36d0*/  IMAD.U32 R5, RZ, RZ, UR5 ;  /* 0x00000005ff057e24 */ /* 0x000fe4000f8e00ff */
[----:B----4-:R-:W-:Y:S02]  /*36e0*/  IMAD.U32 R6, RZ, RZ, UR6 ;  /* 0x00000006ff067e24 */ /* 0x010fe4000f8e00ff */
[----:B------:R-:W-:Y:S02]  /*36f0*/  IMAD.U32 R7, RZ, RZ, UR7 ;  /* 0x00000007ff077e24 */ /* 0x000fe4000f8e00ff */
[----:B-----5:R-:W-:Y:S02]  /*3700*/  IMAD.U32 R10, RZ, RZ, UR8 ;  /* 0x00000008ff0a7e24 */ /* 0x020fe4000f8e00ff */
[----:B--2---:R-:W-:-:S07]  /*3710*/  IMAD.U32 R11, RZ, RZ, UR9 ;  /* 0x00000009ff0b7e24 */ /* 0x004fce000f8e00ff */
[----:B------:R-:W-:-:S07]  /*3720*/  LEPC R20, `(.L_x_14) ;  /* 0x000000001014794e */ /* 0x000fce0000000000 */
[----:B0--3--:R-:W-:Y:S05]  /*3730*/  CALL.ABS.NOINC R2 ;  /* 0x0000000002007343 */ /* 0x009fea0003c00000 */
.L_x_14:
[----:B------:R-:W-:Y:S05]  /*3740*/  EXIT ;  /* 0x000000000000794d */ /* 0x000fea0003800000 */
.L_x_15:
[----:B------:R-:W-:-:S00]  /*3750*/  BRA `(.L_x_15) ;  /* 0xfffffffc00fc7947 */ /* 0x000fc0000383ffff */
[----:B------:R-:W-:-:S00]  /*3760*/  NOP ;  /* 0x0000000000007918 */ /* 0x000fc00000000000 */
        /* <DEDUP_REMOVED lines=9> */
.L_x_16:


//--------------------- .nv.global.init           --------------------------
	.section	.nv.global.init,"aw",@progbits
.nv.global.init:
	.type		$str$3,@object
	.size		$str$3,(__unnamed_1 - $str$3)
$str$3:
        /*0000*/ 	.byte	0x66, 0x6f, 0x75, 0x6e, 0x64, 0x00
	.type		__unnamed_1,@object
	.size		__unnamed_1,($str$1 - __unnamed_1)
__unnamed_1:
        /*0006*/ 	.byte	0x76, 0x6f, 0x69, 0x64, 0x20, 0x68, 0x61, 0x73, 0x68, 0x5f, 0x74, 0x65, 0x73, 0x74, 0x28, 0x29
        /*0016*/ 	.byte	0x00
	.type		$str$1,@object
	.size		$str$1,($str$2 - $str$1)
$str$1:
        /*0017*/ 	.byte	0x2f, 0x74, 0x6d, 0x70, 0x2f, 0x73, 0x61, 0x73, 0x73, 0x5f, 0x63, 0x75, 0x5f, 0x37, 0x63, 0x39
        /*0027*/ 	.byte	0x69, 0x63, 0x74, 0x38, 0x79, 0x2f, 0x6b, 0x2e, 0x63, 0x75, 0x00
	.type		$str$2,@object
	.size		$str$2,($str$4 - $str$2)
$str$2:
        /*0032*/ 	.byte	0x62, 0x6c, 0x6f, 0x63, 0x6b, 0x44, 0x69, 0x6d, 0x2e, 0x79, 0x20, 0x3d, 0x3d, 0x20, 0x31, 0x20
        /*0042*/ 	.byte	0x26, 0x26, 0x20, 0x62, 0x6c, 0x6f, 0x63, 0x6b, 0x44, 0x69, 0x6d, 0x2e, 0x7a, 0x20, 0x3d, 0x3d
        /*0052*/ 	.byte	0x20, 0x31, 0x00
	.type		$str$4,@object
	.size		$str$4,($str - $str$4)
$str$4:
        /*0055*/ 	.byte	0x68, 0x74, 0x5b, 0x30, 0x5d, 0x2e, 0x67, 0x65, 0x74, 0x28, 0x74, 0x68, 0x72, 0x65, 0x61, 0x64
        /*0065*/ 	.byte	0x49, 0x64, 0x78, 0x2e, 0x78, 0x29, 0x20, 0x3d, 0x3d, 0x20, 0x74, 0x68, 0x72, 0x65, 0x61, 0x64
        /*0075*/ 	.byte	0x49, 0x64, 0x78, 0x2e, 0x78, 0x00
	.type		$str,@object
	.size		$str,(.L_1 - $str)
$str:
        /*007b*/ 	.byte	0x67, 0x72, 0x69, 0x64, 0x44, 0x69, 0x6d, 0x2e, 0x78, 0x20, 0x3d, 0x3d, 0x20, 0x31, 0x20, 0x26
        /*008b*/ 	.byte	0x26, 0x20, 0x67, 0x72, 0x69, 0x64, 0x44, 0x69, 0x6d, 0x2e, 0x79, 0x20, 0x3d, 0x3d, 0x20, 0x31
        /*009b*/ 	.byte	0x20, 0x26, 0x26, 0x20, 0x67, 0x72, 0x69, 0x64, 0x44, 0x69, 0x6d, 0x2e, 0x7a, 0x20, 0x3d, 0x3d
        /*00ab*/ 	.byte	0x20, 0x31, 0x00
.L_1:


//--------------------- .nv.shared._Z9hash_testv  --------------------------
	.section	.nv.shared._Z9hash_testv,"aw",@nobits
	.sectionflags	@""
	.align	16
	.zero		1024


//--------------------- .nv.shared.reserved.0     --------------------------
	.section	.nv.shared.reserved.0,"aw",@nobits
	.weak		__nv_reservedSMEM_offset_0_alias
	.size		__nv_reservedSMEM_offset_0_alias, 0, 64
	.other		__nv_reservedSMEM_offset_0_alias,@"STO_CUDA_RESERVED_SHARED STV_DEFAULT"
__nv_reservedSMEM_offset_0_alias:
	.zero		0
	.zero		64


//--------------------- .nv.constant0._Z9hash_testv --------------------------
	.section	.nv.constant0._Z9hash_testv,"a",@progbits
	.sectionflags	@""
	.align	4
.nv.constant0._Z9hash_testv:
	.zero		896


//--------------------- SYMBOLS --------------------------

	.type		.nv.reservedSmem.offset0,@object
	.size		.nv.reservedSmem.offset0,0x4
	.type		.nv.reservedSmem.cap,@object
	.size		.nv.reservedSmem.cap,0x4
	.type		__assertfail,@function
